//
// Generated by NVIDIA NVVM Compiler
//
// Compiler Build ID: CL-36424714
// Cuda compilation tools, release 13.0, V13.0.88
// Based on NVVM 20.0.0
//

.version 9.0
.target sm_100
.address_size 64

	// .globl	_Z14BlockSumKernelILi128EEvPiS0_i
// _ZZN14ReductionBlockIiLi128EE3SumEvE5sdata has been demoted

.visible .entry _Z14BlockSumKernelILi128EEvPiS0_i(
	.param .u64 .ptr .align 1 _Z14BlockSumKernelILi128EEvPiS0_i_param_0,
	.param .u64 .ptr .align 1 _Z14BlockSumKernelILi128EEvPiS0_i_param_1,
	.param .u32 _Z14BlockSumKernelILi128EEvPiS0_i_param_2
)
{
	.reg .pred 	%p<11>;
	.reg .b32 	%r<53>;
	.reg .b64 	%rd<11>;
	// demoted variable
	.shared .align 4 .b8 _ZZN14ReductionBlockIiLi128EE3SumEvE5sdata[512];
	ld.param.u64 	%rd3, [_Z14BlockSumKernelILi128EEvPiS0_i_param_0];
	ld.param.u64 	%rd2, [_Z14BlockSumKernelILi128EEvPiS0_i_param_1];
	ld.param.u32 	%r26, [_Z14BlockSumKernelILi128EEvPiS0_i_param_2];
	cvta.to.global.u64 	%rd1, %rd3;
	mov.u32 	%r1, %ctaid.x;
	shl.b32 	%r28, %r1, 8;
	mov.u32 	%r2, %tid.x;
	add.s32 	%r43, %r28, %r2;
	setp.ge.u32 	%p1, %r43, %r26;
	mov.b32 	%r44, 0;
	@%p1 bra 	$L__BB0_5;
	mov.u32 	%r30, %nctaid.x;
	shl.b32 	%r4, %r30, 8;
	mov.b32 	%r44, 0;
$L__BB0_2:
	mul.wide.u32 	%rd4, %r43, 4;
	add.s64 	%rd5, %rd1, %rd4;
	ld.global.u32 	%r31, [%rd5];
	add.s32 	%r44, %r31, %r44;
	add.s32 	%r8, %r43, 128;
	setp.ge.u32 	%p2, %r8, %r26;
	@%p2 bra 	$L__BB0_4;
	mul.wide.u32 	%rd6, %r8, 4;
	add.s64 	%rd7, %rd1, %rd6;
	ld.global.u32 	%r32, [%rd7];
	add.s32 	%r44, %r32, %r44;
$L__BB0_4:
	add.s32 	%r43, %r43, %r4;
	setp.lt.u32 	%p3, %r43, %r26;
	@%p3 bra 	$L__BB0_2;
$L__BB0_5:
	shl.b32 	%r33, %r2, 2;
	mov.u32 	%r34, _ZZN14ReductionBlockIiLi128EE3SumEvE5sdata;
	add.s32 	%r13, %r34, %r33;
	st.shared.u32 	[%r13], %r44;
	bar.sync 	0;
	bar.sync 	0;
	bar.sync 	0;
	setp.gt.u32 	%p4, %r2, 63;
	@%p4 bra 	$L__BB0_7;
	ld.shared.u32 	%r35, [%r13+256];
	add.s32 	%r44, %r35, %r44;
	st.shared.u32 	[%r13], %r44;
$L__BB0_7:
	bar.sync 	0;
	setp.gt.u32 	%p5, %r2, 31;
	@%p5 bra 	$L__BB0_9;
	ld.shared.u32 	%r36, [%r13+128];
	add.s32 	%r44, %r36, %r44;
	st.shared.u32 	[%r13], %r44;
$L__BB0_9:
	bar.sync 	0;
	setp.gt.u32 	%p6, %r2, 15;
	@%p6 bra 	$L__BB0_11;
	ld.shared.u32 	%r37, [%r13+64];
	add.s32 	%r44, %r37, %r44;
	st.shared.u32 	[%r13], %r44;
$L__BB0_11:
	bar.sync 	0;
	setp.gt.u32 	%p7, %r2, 7;
	@%p7 bra 	$L__BB0_13;
	ld.shared.u32 	%r38, [%r13+32];
	add.s32 	%r44, %r38, %r44;
	st.shared.u32 	[%r13], %r44;
$L__BB0_13:
	bar.sync 	0;
	setp.gt.u32 	%p8, %r2, 3;
	@%p8 bra 	$L__BB0_15;
	ld.shared.u32 	%r39, [%r13+16];
	add.s32 	%r44, %r39, %r44;
	st.shared.u32 	[%r13], %r44;
$L__BB0_15:
	bar.sync 	0;
	setp.gt.u32 	%p9, %r2, 1;
	@%p9 bra 	$L__BB0_17;
	ld.shared.u32 	%r40, [%r13+8];
	add.s32 	%r44, %r40, %r44;
	st.shared.u32 	[%r13], %r44;
$L__BB0_17:
	bar.sync 	0;
	setp.ne.s32 	%p10, %r2, 0;
	@%p10 bra 	$L__BB0_19;
	ld.shared.u32 	%r41, [_ZZN14ReductionBlockIiLi128EE3SumEvE5sdata+4];
	add.s32 	%r42, %r41, %r44;
	st.shared.u32 	[_ZZN14ReductionBlockIiLi128EE3SumEvE5sdata], %r42;
	cvta.to.global.u64 	%rd8, %rd2;
	mul.wide.u32 	%rd9, %r1, 4;
	add.s64 	%rd10, %rd8, %rd9;
	st.global.u32 	[%rd10], %r42;
$L__BB0_19:
	ret;

}


// ===== COMPILED SASS (sm_100) =====

	.target	sm_100

	.elftype	@"ET_EXEC"


//--------------------- .note.nv.tkinfo           --------------------------
	.section	.note.nv.tkinfo,"",@"SHT_NOTE"
	.sectionflags	@"SHF_NOTE_NV_TKINFO"
	.tkinfo
        /*0018*/ 	.word	0x00000002
        /*0030*/ 	.string	""
        /*0030*/ 	.string	"ptxas"
        /*0030*/ 	.string	"Cuda compilation tools, release 13.0, V13.0.88"
        /*0030*/ 	.string	"Build cuda_13.0.r13.0/compiler.36424714_0"
        /*0030*/ 	.string	"-arch sm_100 -m 64 "



//--------------------- .note.nv.cuinfo           --------------------------
	.section	.note.nv.cuinfo,"",@"SHT_NOTE"
	.sectionflags	@"SHF_NOTE_NV_CUINFO"
        /*0018*/ 	.short	0x0002
        /*001a*/ 	.short	0x0064
        /*001c*/ 	.short	0x0082
	.zero		2


//--------------------- .nv.info                  --------------------------
	.section	.nv.info,"",@"SHT_CUDA_INFO"
	.align	4


	//----- nvinfo : EIATTR_REGCOUNT
	.align		4
        /*0000*/ 	.byte	0x04, 0x2f
        /*0002*/ 	.short	(.L_1 - .L_0)
	.align		4
.L_0:
        /*0004*/ 	.word	index@(_Z14BlockSumKernelILi128EEvPiS0_i)
        /*0008*/ 	.word	0x0000000e


	//----- nvinfo : EIATTR_FRAME_SIZE
	.align		4
.L_1:
        /*000c*/ 	.byte	0x04, 0x11
        /*000e*/ 	.short	(.L_3 - .L_2)
	.align		4
.L_2:
        /*0010*/ 	.word	index@(_Z14BlockSumKernelILi128EEvPiS0_i)
        /*0014*/ 	.word	0x00000000


	//----- nvinfo : EIATTR_MIN_STACK_SIZE
	.align		4
.L_3:
        /*0018*/ 	.byte	0x04, 0x12
        /*001a*/ 	.short	(.L_5 - .L_4)
	.align		4
.L_4:
        /*001c*/ 	.word	index@(_Z14BlockSumKernelILi128EEvPiS0_i)
        /*0020*/ 	.word	0x00000000
.L_5:


//--------------------- .nv.compat                --------------------------
	.section	.nv.compat,"",@"SHT_CUDA_COMPAT_INFO"
	.align	4
        /*0000*/ 	.byte	0x02, 0x09, 0x00, 0x00, 0x02, 0x02, 0x01, 0x00, 0x02, 0x05, 0x05, 0x00, 0x03, 0x07, 0x01, 0x01
        /*0010*/ 	.byte	0x02, 0x03, 0x00, 0x00, 0x02, 0x06, 0x01, 0x00, 0x04, 0x0b, 0x08, 0x00, 0x09, 0x00, 0x00, 0x00
        /*0020*/ 	.byte	0x00, 0x00, 0x00, 0x00


//--------------------- .nv.info._Z14BlockSumKernelILi128EEvPiS0_i --------------------------
	.section	.nv.info._Z14BlockSumKernelILi128EEvPiS0_i,"",@"SHT_CUDA_INFO"
	.sectionflags	@""
	.align	4


	//----- nvinfo : EIATTR_CUDA_API_VERSION
	.align		4
        /*0000*/ 	.byte	0x04, 0x37
        /*0002*/ 	.short	(.L_7 - .L_6)
.L_6:
        /*0004*/ 	.word	0x00000082


	//----- nvinfo : EIATTR_KPARAM_INFO
	.align		4
.L_7:
        /*0008*/ 	.byte	0x04, 0x17
        /*000a*/ 	.short	(.L_9 - .L_8)
.L_8:
        /*000c*/ 	.word	0x00000000
        /*0010*/ 	.short	0x0002
        /*0012*/ 	.short	0x0010
        /*0014*/ 	.byte	0x00, 0xf0, 0x11, 0x00


	//----- nvinfo : EIATTR_KPARAM_INFO
	.align		4
.L_9:
        /*0018*/ 	.byte	0x04, 0x17
        /*001a*/ 	.short	(.L_11 - .L_10)
.L_10:
        /*001c*/ 	.word	0x00000000
        /*0020*/ 	.short	0x0001
        /*0022*/ 	.short	0x0008
        /*0024*/ 	.byte	0x00, 0xf5, 0x21, 0x00


	//----- nvinfo : EIATTR_KPARAM_INFO
	.align		4
.L_11:
        /*0028*/ 	.byte	0x04, 0x17
        /*002a*/ 	.short	(.L_13 - .L_12)
.L_12:
        /*002c*/ 	.word	0x00000000
        /*0030*/ 	.short	0x0000
        /*0032*/ 	.short	0x0000
        /*0034*/ 	.byte	0x00, 0xf5, 0x21, 0x00


	//----- nvinfo : EIATTR_SPARSE_MMA_MASK
	.align		4
.L_13:
        /*0038*/ 	.byte	0x03, 0x50
        /*003a*/ 	.short	0x0000


	//----- nvinfo : EIATTR_MAXREG_COUNT
	.align		4
        /*003c*/ 	.byte	0x03, 0x1b
        /*003e*/ 	.short	0x00ff


	//----- nvinfo : EIATTR_NUM_BARRIERS
	.align		4
        /*0040*/ 	.byte	0x02, 0x4c
        /*0042*/ 	.byte	0x01
	.zero		1


	//----- nvinfo : EIATTR_MERCURY_ISA_VERSION
	.align		4
        /*0044*/ 	.byte	0x03, 0x5f
        /*0046*/ 	.short	0x0101


	//----- nvinfo : EIATTR_VRC_CTA_INIT_COUNT
	.align		4
        /*0048*/ 	.byte	0x02, 0x4a
	.zero		1
	.zero		1


	//----- nvinfo : EIATTR_EXIT_INSTR_OFFSETS
	.align		4
        /*004c*/ 	.byte	0x04, 0x1c
        /*004e*/ 	.short	(.L_15 - .L_14)


	//   ....[0]....
.L_14:
        /*0050*/ 	.word	0x00000420


	//   ....[1]....
        /*0054*/ 	.word	0x00000490


	//----- nvinfo : EIATTR_CRS_STACK_SIZE
	.align		4
.L_15:
        /*0058*/ 	.byte	0x04, 0x1e
        /*005a*/ 	.short	(.L_17 - .L_16)
.L_16:
        /*005c*/ 	.word	0x00000000


	//----- nvinfo : EIATTR_CBANK_PARAM_SIZE
	.align		4
.L_17:
        /*0060*/ 	.byte	0x03, 0x19
        /*0062*/ 	.short	0x0014


	//----- nvinfo : EIATTR_PARAM_CBANK
	.align		4
        /*0064*/ 	.byte	0x04, 0x0a
        /*0066*/ 	.short	(.L_19 - .L_18)
	.align		4
.L_18:
        /*0068*/ 	.word	index@(.nv.constant0._Z14BlockSumKernelILi128EEvPiS0_i)
        /*006c*/ 	.short	0x0380
        /*006e*/ 	.short	0x0014


	//----- nvinfo : EIATTR_SW_WAR
	.align		4
.L_19:
        /*0070*/ 	.byte	0x04, 0x36
        /*0072*/ 	.short	(.L_21 - .L_20)
.L_20:
        /*0074*/ 	.word	0x00000008
.L_21:


//--------------------- .nv.callgraph             --------------------------
	.section	.nv.callgraph,"",@"SHT_CUDA_CALLGRAPH"
	.align	4
	.sectionentsize	8
	.align		4
        /*0000*/ 	.word	0x00000000
	.align		4
        /*0004*/ 	.word	0xffffffff
	.align		4
        /*0008*/ 	.word	0x00000000
	.align		4
        /*000c*/ 	.word	0xfffffffe
	.align		4
        /*0010*/ 	.word	0x00000000
	.align		4
        /*0014*/ 	.word	0xfffffffd
	.align		4
        /*0018*/ 	.word	0x00000000
	.align		4
        /*001c*/ 	.word	0xfffffffc


//--------------------- .text._Z14BlockSumKernelILi128EEvPiS0_i --------------------------
	.section	.text._Z14BlockSumKernelILi128EEvPiS0_i,"ax",@progbits
	.align	128
        .global         _Z14BlockSumKernelILi128EEvPiS0_i
        .type           _Z14BlockSumKernelILi128EEvPiS0_i,@function
        .size           _Z14BlockSumKernelILi128EEvPiS0_i,(.L_x_4 - _Z14BlockSumKernelILi128EEvPiS0_i)
        .other          _Z14BlockSumKernelILi128EEvPiS0_i,@"STO_CUDA_ENTRY STV_DEFAULT"
_Z14BlockSumKernelILi128EEvPiS0_i:
.text._Z14BlockSumKernelILi128EEvPiS0_i:
[----:B------:R-:W-:Y:S01]  /*0000*/  LDC R1, c[0x0][0x37c] ;  /* 0x0000df00ff017b82 */ /* 0x000fe20000000800 */
[----:B------:R-:W0:Y:S01]  /*0010*/  S2R R9, SR_CTAID.X ;  /* 0x0000000000097919 */ /* 0x000e220000002500 */
[----:B------:R-:W1:Y:S01]  /*0020*/  LDCU UR4, c[0x0][0x390] ;  /* 0x00007200ff0477ac */ /* 0x000e620008000800 */
[----:B------:R-:W-:Y:S01]  /*0030*/  BSSY.RECONVERGENT B0, `(.L_x_0) ;  /* 0x0000016000007945 */ /* 0x000fe20003800200 */
[----:B------:R-:W-:Y:S01]  /*0040*/  IMAD.MOV.U32 R8, RZ, RZ, RZ ;  /* 0x000000ffff087224 */ /* 0x000fe200078e00ff */
[----:B------:R-:W0:Y:S01]  /*0050*/  S2R R10, SR_TID.X ;  /* 0x00000000000a7919 */ /* 0x000e220000002100 */
[----:B------:R-:W2:Y:S01]  /*0060*/  LDCU.64 UR6, c[0x0][0x358] ;  /* 0x00006b00ff0677ac */ /* 0x000ea20008000a00 */
[----:B------:R-:W3:Y:S01]  /*0070*/  LDCU UR8, c[0x0][0x390] ;  /* 0x00007200ff0877ac */ /* 0x000ee20008000800 */
[----:B0-----:R-:W-:-:S05]  /*0080*/  IMAD R0, R9, 0x100, R10 ;  /* 0x0000010009007824 */ /* 0x001fca00078e020a */
[----:B-1----:R-:W-:-:S13]  /*0090*/  ISETP.GE.U32.AND P0, PT, R0, UR4, PT ;  /* 0x0000000400007c0c */ /* 0x002fda000bf06070 */
[----:B--23--:R-:W-:Y:S05]  /*00a0*/  @P0 BRA `(.L_x_1) ;  /* 0x0000000000380947 */ /* 0x00cfea0003800000 */
[----:B------:R-:W0:Y:S01]  /*00b0*/  LDC R11, c[0x0][0x370] ;  /* 0x0000dc00ff0b7b82 */ /* 0x000e220000000800 */
[----:B------:R-:W-:-:S07]  /*00c0*/  IMAD.MOV.U32 R8, RZ, RZ, RZ ;  /* 0x000000ffff087224 */ /* 0x000fce00078e00ff */
[----:B------:R-:W1:Y:S02]  /*00d0*/  LDC.64 R6, c[0x0][0x380] ;  /* 0x0000e000ff067b82 */ /* 0x000e640000000a00 */
.L_x_2:
[C---:B------:R-:W-:Y:S01]  /*00e0*/  IADD3 R5, PT, PT, R0.reuse, 0x80, RZ ;  /* 0x0000008000057810 */ /* 0x040fe20007ffe0ff */
[----:B-1----:R-:W-:-:S03]  /*00f0*/  IMAD.WIDE.U32 R2, R0, 0x4, R6 ;  /* 0x0000000400027825 */ /* 0x002fc600078e0006 */
[----:B------:R-:W-:-:S03]  /*0100*/  ISETP.GE.U32.AND P0, PT, R5, UR8, PT ;  /* 0x0000000805007c0c */ /* 0x000fc6000bf06070 */
[----:B------:R-:W2:Y:S10]  /*0110*/  LDG.E R3, desc[UR6][R2.64] ;  /* 0x0000000602037981 */ /* 0x000eb4000c1e1900 */
[----:B------:R-:W-:-:S06]  /*0120*/  @!P0 IMAD.WIDE.U32 R4, R5, 0x4, R6 ;  /* 0x0000000405048825 */ /* 0x000fcc00078e0006 */
[----:B------:R-:W3:Y:S01]  /*0130*/  @!P0 LDG.E R5, desc[UR6][R4.64] ;  /* 0x0000000604058981 */ /* 0x000ee2000c1e1900 */
[----:B0-----:R-:W-:-:S05]  /*0140*/  IMAD R0, R11, 0x100, R0 ;  /* 0x000001000b007824 */ /* 0x001fca00078e0200 */
[----:B------:R-:W-:Y:S01]  /*0150*/  ISETP.GE.U32.AND P1, PT, R0, UR8, PT ;  /* 0x0000000800007c0c */ /* 0x000fe2000bf26070 */
[----:B--2---:R-:W-:-:S05]  /*0160*/  IMAD.IADD R8, R3, 0x1, R8 ;  /* 0x0000000103087824 */ /* 0x004fca00078e0208 */
[----:B---3--:R-:W-:-:S07]  /*0170*/  @!P0 IADD3 R8, PT, PT, R8, R5, RZ ;  /* 0x0000000508088210 */ /* 0x008fce0007ffe0ff */
[----:B------:R-:W-:Y:S05]  /*0180*/  @!P1 BRA `(.L_x_2) ;  /* 0xfffffffc00d49947 */ /* 0x000fea000383ffff */
.L_x_1:
[----:B------:R-:W-:Y:S05]  /*0190*/  BSYNC.RECONVERGENT B0 ;  /* 0x0000000000007941 */ /* 0x000fea0003800200 */
.L_x_0:
[----:B------:R-:W0:Y:S01]  /*01a0*/  S2UR UR5, SR_CgaCtaId ;  /* 0x00000000000579c3 */ /* 0x000e220000008800 */
[----:B------:R-:W-:Y:S01]  /*01b0*/  UMOV UR4, 0x400 ;  /* 0x0000040000047882 */ /* 0x000fe20000000000 */
[C---:B------:R-:W-:Y:S01]  /*01c0*/  ISETP.GT.U32.AND P1, PT, R10.reuse, 0x3f, PT ;  /* 0x0000003f0a00780c */ /* 0x040fe20003f24070 */
[----:B------:R-:W-:Y:S01]  /*01d0*/  IMAD.MOV.U32 R5, RZ, RZ, R8 ;  /* 0x000000ffff057224 */ /* 0x000fe200078e0008 */
[----:B------:R-:W-:Y:S01]  /*01e0*/  ISETP.GT.U32.AND P0, PT, R10, 0x1f, PT ;  /* 0x0000001f0a00780c */ /* 0x000fe20003f04070 */
[----:B0-----:R-:W-:-:S06]  /*01f0*/  ULEA UR4, UR5, UR4, 0x18 ;  /* 0x0000000405047291 */ /* 0x001fcc000f8ec0ff */
[----:B------:R-:W-:-:S05]  /*0200*/  LEA R3, R10, UR4, 0x2 ;  /* 0x000000040a037c11 */ /* 0x000fca000f8e10ff */
[----:B------:R-:W-:Y:S01]  /*0210*/  STS [R3], R8 ;  /* 0x0000000803007388 */ /* 0x000fe20000000800 */
[----:B------:R-:W-:Y:S08]  /*0220*/  BAR.SYNC.DEFER_BLOCKING 0x0 ;  /* 0x0000000000007b1d */ /* 0x000ff00000010000 */
[----:B------:R-:W-:Y:S08]  /*0230*/  BAR.SYNC.DEFER_BLOCKING 0x0 ;  /* 0x0000000000007b1d */ /* 0x000ff00000010000 */
[----:B------:R-:W-:Y:S06]  /*0240*/  BAR.SYNC.DEFER_BLOCKING 0x0 ;  /* 0x0000000000007b1d */ /* 0x000fec0000010000 */
[----:B------:R-:W0:Y:S02]  /*0250*/  @!P1 LDS R0, [R3+0x100] ;  /* 0x0001000003009984 */ /* 0x000e240000000800 */
[----:B0-----:R-:W-:-:S05]  /*0260*/  @!P1 IMAD.IADD R5, R0, 0x1, R5 ;  /* 0x0000000100059824 */ /* 0x001fca00078e0205 */
[----:B------:R-:W-:Y:S01]  /*0270*/  @!P1 STS [R3], R5 ;  /* 0x0000000503009388 */ /* 0x000fe20000000800 */
[----:B------:R-:W-:Y:S01]  /*0280*/  BAR.SYNC.DEFER_BLOCKING 0x0 ;  /* 0x0000000000007b1d */ /* 0x000fe20000010000 */
[----:B------:R-:W-:-:S05]  /*0290*/  ISETP.GT.U32.AND P1, PT, R10, 0xf, PT ;  /* 0x0000000f0a00780c */ /* 0x000fca0003f24070 */
[----:B------:R-:W0:Y:S02]  /*02a0*/  @!P0 LDS R0, [R3+0x80] ;  /* 0x0000800003008984 */ /* 0x000e240000000800 */
[----:B0-----:R-:W-:-:S05]  /*02b0*/  @!P0 IADD3 R5, PT, PT, R0, R5, RZ ;  /* 0x0000000500058210 */ /* 0x001fca0007ffe0ff */
[----:B------:R-:W-:Y:S01]  /*02c0*/  @!P0 STS [R3], R5 ;  /* 0x0000000503008388 */ /* 0x000fe20000000800 */
[----:B------:R-:W-:Y:S01]  /*02d0*/  BAR.SYNC.DEFER_BLOCKING 0x0 ;  /* 0x0000000000007b1d */ /* 0x000fe20000010000 */
[----:B------:R-:W-:-:S05]  /*02e0*/  ISETP.GT.U32.AND P0, PT, R10, 0x7, PT ;  /* 0x000000070a00780c */ /* 0x000fca0003f04070 */
[----:B------:R-:W0:Y:S02]  /*02f0*/  @!P1 LDS R0, [R3+0x40] ;  /* 0x0000400003009984 */ /* 0x000e240000000800 */
[----:B0-----:R-:W-:-:S05]  /*0300*/  @!P1 IMAD.IADD R5, R0, 0x1, R5 ;  /* 0x0000000100059824 */ /* 0x001fca00078e0205 */
        /* <DEDUP_REMOVED lines=12> */
[----:B------:R-:W-:-:S05]  /*03d0*/  ISETP.NE.AND P1, PT, R10, RZ, PT ;  /* 0x000000ff0a00720c */ /* 0x000fca0003f25270 */
[----:B------:R-:W0:Y:S02]  /*03e0*/  @!P0 LDS R0, [R3+0x8] ;  /* 0x0000080003008984 */ /* 0x000e240000000800 */
[----:B0-----:R-:W-:-:S05]  /*03f0*/  @!P0 IMAD.IADD R5, R0, 0x1, R5 ;  /* 0x0000000100058824 */ /* 0x001fca00078e0205 */
[----:B------:R0:W-:Y:S01]  /*0400*/  @!P0 STS [R3], R5 ;  /* 0x0000000503008388 */ /* 0x0001e20000000800 */
[----:B------:R-:W-:Y:S06]  /*0410*/  BAR.SYNC.DEFER_BLOCKING 0x0 ;  /* 0x0000000000007b1d */ /* 0x000fec0000010000 */
[----:B------:R-:W-:Y:S05]  /*0420*/  @P1 EXIT ;  /* 0x000000000000194d */ /* 0x000fea0003800000 */
[----:B------:R-:W1:Y:S01]  /*0430*/  LDS R0, [UR4+0x4] ;  /* 0x00000404ff007984 */ /* 0x000e620008000800 */
[----:B0-----:R-:W0:Y:S02]  /*0440*/  LDC.64 R2, c[0x0][0x388] ;  /* 0x0000e200ff027b82 */ /* 0x001e240000000a00 */
[----:B0-----:R-:W-:Y:S01]  /*0450*/  IMAD.WIDE.U32 R2, R9, 0x4, R2 ;  /* 0x0000000409027825 */ /* 0x001fe200078e0002 */
[----:B-1----:R-:W-:-:S05]  /*0460*/  IADD3 R5, PT, PT, R0, R5, RZ ;  /* 0x0000000500057210 */ /* 0x002fca0007ffe0ff */
[----:B------:R-:W-:Y:S04]  /*0470*/  STS [UR4], R5 ;  /* 0x00000005ff007988 */ /* 0x000fe80008000804 */
[----:B------:R-:W-:Y:S01]  /*0480*/  STG.E desc[UR6][R2.64], R5 ;  /* 0x0000000502007986 */ /* 0x000fe2000c101906 */
[----:B------:R-:W-:Y:S05]  /*0490*/  EXIT ;  /* 0x000000000000794d */ /* 0x000fea0003800000 */
.L_x_3:
[----:B------:R-:W-:-:S00]  /*04a0*/  BRA `(.L_x_3) ;  /* 0xfffffffc00fc7947 */ /* 0x000fc0000383ffff */
[----:B------:R-:W-:-:S00]  /*04b0*/  NOP ;  /* 0x0000000000007918 */ /* 0x000fc00000000000 */
        /* <DEDUP_REMOVED lines=12> */
.L_x_4:


//--------------------- .nv.shared._Z14BlockSumKernelILi128EEvPiS0_i --------------------------
	.section	.nv.shared._Z14BlockSumKernelILi128EEvPiS0_i,"aw",@nobits
	.sectionflags	@""
	.align	4
.nv.shared._Z14BlockSumKernelILi128EEvPiS0_i:
	.zero		1536


//--------------------- .nv.shared.reserved.0     --------------------------
	.section	.nv.shared.reserved.0,"aw",@nobits
	.weak		__nv_reservedSMEM_offset_0_alias
	.size		__nv_reservedSMEM_offset_0_alias, 0, 64
	.other		__nv_reservedSMEM_offset_0_alias,@"STO_CUDA_RESERVED_SHARED STV_DEFAULT"
__nv_reservedSMEM_offset_0_alias:
	.zero		0
	.zero		64


//--------------------- .nv.constant0._Z14BlockSumKernelILi128EEvPiS0_i --------------------------
	.section	.nv.constant0._Z14BlockSumKernelILi128EEvPiS0_i,"a",@progbits
	.sectionflags	@""
	.align	4
.nv.constant0._Z14BlockSumKernelILi128EEvPiS0_i:
	.zero		916


//--------------------- SYMBOLS --------------------------

	.type		.nv.reservedSmem.offset0,@object
	.size		.nv.reservedSmem.offset0,0x4
	.type		.nv.reservedSmem.cap,@object
	.size		.nv.reservedSmem.cap,0x4
